//
// Generated by NVIDIA NVVM Compiler
//
// Compiler Build ID: CL-36424714
// Cuda compilation tools, release 13.0, V13.0.88
// Based on NVVM 20.0.0
//

.version 9.0
.target sm_100
.address_size 64

	// .globl	_Z8integralPdidii

.visible .entry _Z8integralPdidii(
	.param .u64 .ptr .align 1 _Z8integralPdidii_param_0,
	.param .u32 _Z8integralPdidii_param_1,
	.param .f64 _Z8integralPdidii_param_2,
	.param .u32 _Z8integralPdidii_param_3,
	.param .u32 _Z8integralPdidii_param_4
)
{
	.reg .pred 	%p<7>;
	.reg .b32 	%r<34>;
	.reg .b64 	%rd<5>;
	.reg .b64 	%fd<41>;

	ld.param.u64 	%rd2, [_Z8integralPdidii_param_0];
	ld.param.u32 	%r12, [_Z8integralPdidii_param_1];
	ld.param.f64 	%fd9, [_Z8integralPdidii_param_2];
	ld.param.u32 	%r13, [_Z8integralPdidii_param_3];
	ld.param.u32 	%r14, [_Z8integralPdidii_param_4];
	mov.u32 	%r15, %ctaid.x;
	mov.u32 	%r16, %ntid.x;
	mov.u32 	%r17, %tid.x;
	mad.lo.s32 	%r32, %r15, %r16, %r17;
	setp.ge.s32 	%p1, %r32, %r12;
	@%p1 bra 	$L__BB0_7;
	cvta.to.global.u64 	%rd3, %rd2;
	mul.wide.s32 	%rd4, %r32, 8;
	add.s64 	%rd1, %rd3, %rd4;
	mul.lo.s32 	%r2, %r14, %r13;
	ld.global.f64 	%fd40, [%rd1];
	add.s32 	%r18, %r32, %r2;
	max.s32 	%r19, %r12, %r18;
	setp.lt.s32 	%p2, %r18, %r12;
	selp.u32 	%r20, 1, 0, %p2;
	add.s32 	%r21, %r18, %r20;
	sub.s32 	%r22, %r19, %r21;
	div.u32 	%r23, %r22, %r2;
	add.s32 	%r3, %r23, %r20;
	and.b32  	%r24, %r3, 3;
	setp.eq.s32 	%p3, %r24, 3;
	@%p3 bra 	$L__BB0_4;
	add.s32 	%r25, %r3, 1;
	and.b32  	%r26, %r25, 3;
	neg.s32 	%r30, %r26;
$L__BB0_3:
	.pragma "nounroll";
	cvt.rn.f64.s32 	%fd11, %r32;
	mul.f64 	%fd12, %fd9, %fd11;
	fma.rn.f64 	%fd13, %fd12, %fd12, 0d3FF0000000000000;
	mov.f64 	%fd14, 0d4010000000000000;
	div.rn.f64 	%fd15, %fd14, %fd13;
	add.f64 	%fd40, %fd15, %fd40;
	add.s32 	%r32, %r32, %r2;
	add.s32 	%r30, %r30, 1;
	setp.ne.s32 	%p4, %r30, 0;
	@%p4 bra 	$L__BB0_3;
$L__BB0_4:
	setp.lt.u32 	%p5, %r3, 3;
	@%p5 bra 	$L__BB0_6;
$L__BB0_5:
	cvt.rn.f64.s32 	%fd16, %r32;
	mul.f64 	%fd17, %fd9, %fd16;
	fma.rn.f64 	%fd18, %fd17, %fd17, 0d3FF0000000000000;
	mov.f64 	%fd19, 0d4010000000000000;
	div.rn.f64 	%fd20, %fd19, %fd18;
	add.f64 	%fd21, %fd20, %fd40;
	add.s32 	%r27, %r32, %r2;
	cvt.rn.f64.s32 	%fd22, %r27;
	mul.f64 	%fd23, %fd9, %fd22;
	fma.rn.f64 	%fd24, %fd23, %fd23, 0d3FF0000000000000;
	div.rn.f64 	%fd25, %fd19, %fd24;
	add.f64 	%fd26, %fd25, %fd21;
	add.s32 	%r28, %r27, %r2;
	cvt.rn.f64.s32 	%fd27, %r28;
	mul.f64 	%fd28, %fd9, %fd27;
	fma.rn.f64 	%fd29, %fd28, %fd28, 0d3FF0000000000000;
	div.rn.f64 	%fd30, %fd19, %fd29;
	add.f64 	%fd31, %fd30, %fd26;
	add.s32 	%r29, %r28, %r2;
	cvt.rn.f64.s32 	%fd32, %r29;
	mul.f64 	%fd33, %fd9, %fd32;
	fma.rn.f64 	%fd34, %fd33, %fd33, 0d3FF0000000000000;
	div.rn.f64 	%fd35, %fd19, %fd34;
	add.f64 	%fd40, %fd35, %fd31;
	add.s32 	%r32, %r29, %r2;
	setp.lt.s32 	%p6, %r32, %r12;
	@%p6 bra 	$L__BB0_5;
$L__BB0_6:
	st.global.f64 	[%rd1], %fd40;
$L__BB0_7:
	ret;

}


// ===== COMPILED SASS (sm_100) =====

	.target	sm_100

	.elftype	@"ET_EXEC"


//--------------------- .note.nv.tkinfo           --------------------------
	.section	.note.nv.tkinfo,"",@"SHT_NOTE"
	.sectionflags	@"SHF_NOTE_NV_TKINFO"
	.tkinfo
        /*0018*/ 	.word	0x00000002
        /*0030*/ 	.string	""
        /*0030*/ 	.string	"ptxas"
        /*0030*/ 	.string	"Cuda compilation tools, release 13.0, V13.0.88"
        /*0030*/ 	.string	"Build cuda_13.0.r13.0/compiler.36424714_0"
        /*0030*/ 	.string	"-arch sm_100 -m 64 "



//--------------------- .note.nv.cuinfo           --------------------------
	.section	.note.nv.cuinfo,"",@"SHT_NOTE"
	.sectionflags	@"SHF_NOTE_NV_CUINFO"
        /*0018*/ 	.short	0x0002
        /*001a*/ 	.short	0x0064
        /*001c*/ 	.short	0x0082
	.zero		2


//--------------------- .nv.info                  --------------------------
	.section	.nv.info,"",@"SHT_CUDA_INFO"
	.align	4


	//----- nvinfo : EIATTR_REGCOUNT
	.align		4
        /*0000*/ 	.byte	0x04, 0x2f
        /*0002*/ 	.short	(.L_1 - .L_0)
	.align		4
.L_0:
        /*0004*/ 	.word	index@(_Z8integralPdidii)
        /*0008*/ 	.word	0x0000001e


	//----- nvinfo : EIATTR_FRAME_SIZE
	.align		4
.L_1:
        /*000c*/ 	.byte	0x04, 0x11
        /*000e*/ 	.short	(.L_3 - .L_2)
	.align		4
.L_2:
        /*0010*/ 	.word	index@($__internal_0_$__cuda_sm20_div_rn_f64_full)
        /*0014*/ 	.word	0x00000000


	//----- nvinfo : EIATTR_FRAME_SIZE
	.align		4
.L_3:
        /*0018*/ 	.byte	0x04, 0x11
        /*001a*/ 	.short	(.L_5 - .L_4)
	.align		4
.L_4:
        /*001c*/ 	.word	index@(_Z8integralPdidii)
        /*0020*/ 	.word	0x00000000


	//----- nvinfo : EIATTR_MIN_STACK_SIZE
	.align		4
.L_5:
        /*0024*/ 	.byte	0x04, 0x12
        /*0026*/ 	.short	(.L_7 - .L_6)
	.align		4
.L_6:
        /*0028*/ 	.word	index@(_Z8integralPdidii)
        /*002c*/ 	.word	0x00000000
.L_7:


//--------------------- .nv.compat                --------------------------
	.section	.nv.compat,"",@"SHT_CUDA_COMPAT_INFO"
	.align	4
        /*0000*/ 	.byte	0x02, 0x09, 0x00, 0x00, 0x02, 0x02, 0x01, 0x00, 0x02, 0x05, 0x05, 0x00, 0x03, 0x07, 0x01, 0x01
        /*0010*/ 	.byte	0x02, 0x03, 0x00, 0x00, 0x02, 0x06, 0x01, 0x00, 0x04, 0x0b, 0x08, 0x00, 0x01, 0x00, 0x00, 0x00
        /*0020*/ 	.byte	0x00, 0x00, 0x00, 0x00


//--------------------- .nv.info._Z8integralPdidii --------------------------
	.section	.nv.info._Z8integralPdidii,"",@"SHT_CUDA_INFO"
	.sectionflags	@""
	.align	4


	//----- nvinfo : EIATTR_CUDA_API_VERSION
	.align		4
        /*0000*/ 	.byte	0x04, 0x37
        /*0002*/ 	.short	(.L_9 - .L_8)
.L_8:
        /*0004*/ 	.word	0x00000082


	//----- nvinfo : EIATTR_KPARAM_INFO
	.align		4
.L_9:
        /*0008*/ 	.byte	0x04, 0x17
        /*000a*/ 	.short	(.L_11 - .L_10)
.L_10:
        /*000c*/ 	.word	0x00000000
        /*0010*/ 	.short	0x0004
        /*0012*/ 	.short	0x001c
        /*0014*/ 	.byte	0x00, 0xf0, 0x11, 0x00


	//----- nvinfo : EIATTR_KPARAM_INFO
	.align		4
.L_11:
        /*0018*/ 	.byte	0x04, 0x17
        /*001a*/ 	.short	(.L_13 - .L_12)
.L_12:
        /*001c*/ 	.word	0x00000000
        /*0020*/ 	.short	0x0003
        /*0022*/ 	.short	0x0018
        /*0024*/ 	.byte	0x00, 0xf0, 0x11, 0x00


	//----- nvinfo : EIATTR_KPARAM_INFO
	.align		4
.L_13:
        /*0028*/ 	.byte	0x04, 0x17
        /*002a*/ 	.short	(.L_15 - .L_14)
.L_14:
        /*002c*/ 	.word	0x00000000
        /*0030*/ 	.short	0x0002
        /*0032*/ 	.short	0x0010
        /*0034*/ 	.byte	0x00, 0xf0, 0x21, 0x00


	//----- nvinfo : EIATTR_KPARAM_INFO
	.align		4
.L_15:
        /*0038*/ 	.byte	0x04, 0x17
        /*003a*/ 	.short	(.L_17 - .L_16)
.L_16:
        /*003c*/ 	.word	0x00000000
        /*0040*/ 	.short	0x0001
        /*0042*/ 	.short	0x0008
        /*0044*/ 	.byte	0x00, 0xf0, 0x11, 0x00


	//----- nvinfo : EIATTR_KPARAM_INFO
	.align		4
.L_17:
        /*0048*/ 	.byte	0x04, 0x17
        /*004a*/ 	.short	(.L_19 - .L_18)
.L_18:
        /*004c*/ 	.word	0x00000000
        /*0050*/ 	.short	0x0000
        /*0052*/ 	.short	0x0000
        /*0054*/ 	.byte	0x00, 0xf5, 0x21, 0x00


	//----- nvinfo : EIATTR_SPARSE_MMA_MASK
	.align		4
.L_19:
        /*0058*/ 	.byte	0x03, 0x50
        /*005a*/ 	.short	0x0000


	//----- nvinfo : EIATTR_MAXREG_COUNT
	.align		4
        /*005c*/ 	.byte	0x03, 0x1b
        /*005e*/ 	.short	0x00ff


	//----- nvinfo : EIATTR_MERCURY_ISA_VERSION
	.align		4
        /*0060*/ 	.byte	0x03, 0x5f
        /*0062*/ 	.short	0x0101


	//----- nvinfo : EIATTR_VRC_CTA_INIT_COUNT
	.align		4
        /*0064*/ 	.byte	0x02, 0x4a
	.zero		1
	.zero		1


	//----- nvinfo : EIATTR_EXIT_INSTR_OFFSETS
	.align		4
        /*0068*/ 	.byte	0x04, 0x1c
        /*006a*/ 	.short	(.L_21 - .L_20)


	//   ....[0]....
.L_20:
        /*006c*/ 	.word	0x00000070


	//   ....[1]....
        /*0070*/ 	.word	0x00000b10


	//----- nvinfo : EIATTR_CRS_STACK_SIZE
	.align		4
.L_21:
        /*0074*/ 	.byte	0x04, 0x1e
        /*0076*/ 	.short	(.L_23 - .L_22)
.L_22:
        /*0078*/ 	.word	0x00000000


	//----- nvinfo : EIATTR_CBANK_PARAM_SIZE
	.align		4
.L_23:
        /*007c*/ 	.byte	0x03, 0x19
        /*007e*/ 	.short	0x0020


	//----- nvinfo : EIATTR_PARAM_CBANK
	.align		4
        /*0080*/ 	.byte	0x04, 0x0a
        /*0082*/ 	.short	(.L_25 - .L_24)
	.align		4
.L_24:
        /*0084*/ 	.word	index@(.nv.constant0._Z8integralPdidii)
        /*0088*/ 	.short	0x0380
        /*008a*/ 	.short	0x0020


	//----- nvinfo : EIATTR_SW_WAR
	.align		4
.L_25:
        /*008c*/ 	.byte	0x04, 0x36
        /*008e*/ 	.short	(.L_27 - .L_26)
.L_26:
        /*0090*/ 	.word	0x00000008
.L_27:


//--------------------- .nv.callgraph             --------------------------
	.section	.nv.callgraph,"",@"SHT_CUDA_CALLGRAPH"
	.align	4
	.sectionentsize	8
	.align		4
        /*0000*/ 	.word	0x00000000
	.align		4
        /*0004*/ 	.word	0xffffffff
	.align		4
        /*0008*/ 	.word	0x00000000
	.align		4
        /*000c*/ 	.word	0xfffffffe
	.align		4
        /*0010*/ 	.word	0x00000000
	.align		4
        /*0014*/ 	.word	0xfffffffd
	.align		4
        /*0018*/ 	.word	0x00000000
	.align		4
        /*001c*/ 	.word	0xfffffffc


//--------------------- .text._Z8integralPdidii   --------------------------
	.section	.text._Z8integralPdidii,"ax",@progbits
	.align	128
        .global         _Z8integralPdidii
        .type           _Z8integralPdidii,@function
        .size           _Z8integralPdidii,(.L_x_23 - _Z8integralPdidii)
        .other          _Z8integralPdidii,@"STO_CUDA_ENTRY STV_DEFAULT"
_Z8integralPdidii:
.text._Z8integralPdidii:
[----:B------:R-:W-:Y:S01]  /*0000*/  LDC R1, c[0x0][0x37c] ;  /* 0x0000df00ff017b82 */ /* 0x000fe20000000800 */
[----:B------:R-:W0:Y:S07]  /*0010*/  S2R R0, SR_TID.X ;  /* 0x0000000000007919 */ /* 0x000e2e0000002100 */
[----:B------:R-:W0:Y:S01]  /*0020*/  S2UR UR4, SR_CTAID.X ;  /* 0x00000000000479c3 */ /* 0x000e220000002500 */
[----:B------:R-:W1:Y:S07]  /*0030*/  LDCU UR8, c[0x0][0x388] ;  /* 0x00007100ff0877ac */ /* 0x000e6e0008000800 */
[----:B------:R-:W0:Y:S02]  /*0040*/  LDC R25, c[0x0][0x360] ;  /* 0x0000d800ff197b82 */ /* 0x000e240000000800 */
[----:B0-----:R-:W-:-:S05]  /*0050*/  IMAD R25, R25, UR4, R0 ;  /* 0x0000000419197c24 */ /* 0x001fca000f8e0200 */
[----:B-1----:R-:W-:-:S13]  /*0060*/  ISETP.GE.AND P0, PT, R25, UR8, PT ;  /* 0x0000000819007c0c */ /* 0x002fda000bf06270 */
[----:B------:R-:W-:Y:S05]  /*0070*/  @P0 EXIT ;  /* 0x000000000000094d */ /* 0x000fea0003800000 */
[----:B------:R-:W0:Y:S01]  /*0080*/  LDC.64 R6, c[0x0][0x380] ;  /* 0x0000e000ff067b82 */ /* 0x000e220000000a00 */
[----:B------:R-:W1:Y:S01]  /*0090*/  LDCU.64 UR6, c[0x0][0x358] ;  /* 0x00006b00ff0677ac */ /* 0x000e620008000a00 */
[----:B------:R-:W2:Y:S01]  /*00a0*/  LDCU.64 UR4, c[0x0][0x398] ;  /* 0x00007300ff0477ac */ /* 0x000ea20008000a00 */
[----:B------:R-:W3:Y:S01]  /*00b0*/  LDCU.64 UR10, c[0x0][0x390] ;  /* 0x00007200ff0a77ac */ /* 0x000ee20008000a00 */
[----:B0-----:R-:W-:-:S05]  /*00c0*/  IMAD.WIDE R6, R25, 0x8, R6 ;  /* 0x0000000819067825 */ /* 0x001fca00078e0206 */
[----:B-1----:R0:W5:Y:S01]  /*00d0*/  LDG.E.64 R22, desc[UR6][R6.64] ;  /* 0x0000000606167981 */ /* 0x002162000c1e1b00 */
[----:B--2---:R-:W-:Y:S01]  /*00e0*/  UIMAD UR5, UR5, UR4, URZ ;  /* 0x00000004050572a4 */ /* 0x004fe2000f8e02ff */
[----:B------:R-:W-:Y:S02]  /*00f0*/  BSSY.RECONVERGENT B0, `(.L_x_0) ;  /* 0x000003c000007945 */ /* 0x000fe40003800200 */
[----:B------:R-:W-:-:S03]  /*0100*/  UMOV UR4, URZ ;  /* 0x000000ff00047c82 */ /* 0x000fc60008000000 */
[----:B------:R-:W-:Y:S01]  /*0110*/  VIADD R0, R25, UR5 ;  /* 0x0000000519007c36 */ /* 0x000fe20008000000 */
[----:B------:R-:W-:Y:S01]  /*0120*/  ISETP.NE.U32.AND P2, PT, RZ, UR5, PT ;  /* 0x00000005ff007c0c */ /* 0x000fe2000bf45070 */
[----:B------:R-:W-:Y:S01]  /*0130*/  IMAD R9, RZ, RZ, -UR5 ;  /* 0x80000005ff097e24 */ /* 0x000fe2000f8e02ff */
[----:B------:R-:W1:Y:S02]  /*0140*/  I2F.U32.RP R4, UR5 ;  /* 0x0000000500047d06 */ /* 0x000e640008209000 */
[C---:B------:R-:W-:Y:S02]  /*0150*/  ISETP.GE.AND P0, PT, R0.reuse, UR8, PT ;  /* 0x0000000800007c0c */ /* 0x040fe4000bf06270 */
[----:B------:R-:W-:Y:S01]  /*0160*/  VIMNMX R5, PT, PT, R0, UR8, !PT ;  /* 0x0000000800057c48 */ /* 0x000fe2000ffe0100 */
[----:B------:R-:W-:Y:S01]  /*0170*/  UMOV UR8, 0x40100000 ;  /* 0x4010000000087882 */ /* 0x000fe20000000000 */
[----:B------:R-:W-:-:S04]  /*0180*/  SEL R26, RZ, 0x1, P0 ;  /* 0x00000001ff1a7807 */ /* 0x000fc80000000000 */
[----:B------:R-:W-:Y:S01]  /*0190*/  IADD3 R5, PT, PT, R5, -R0, -R26 ;  /* 0x8000000005057210 */ /* 0x000fe20007ffe81a */
[----:B-1----:R-:W1:Y:S02]  /*01a0*/  MUFU.RCP R4, R4 ;  /* 0x0000000400047308 */ /* 0x002e640000001000 */
[----:B-1----:R-:W-:-:S06]  /*01b0*/  VIADD R2, R4, 0xffffffe ;  /* 0x0ffffffe04027836 */ /* 0x002fcc0000000000 */
[----:B------:R1:W2:Y:S02]  /*01c0*/  F2I.FTZ.U32.TRUNC.NTZ R3, R2 ;  /* 0x0000000200037305 */ /* 0x0002a4000021f000 */
[----:B-1----:R-:W-:Y:S02]  /*01d0*/  IMAD.MOV.U32 R2, RZ, RZ, RZ ;  /* 0x000000ffff027224 */ /* 0x002fe400078e00ff */
[----:B--2---:R-:W-:-:S04]  /*01e0*/  IMAD R9, R9, R3, RZ ;  /* 0x0000000309097224 */ /* 0x004fc800078e02ff */
[----:B------:R-:W-:-:S06]  /*01f0*/  IMAD.HI.U32 R4, R3, R9, R2 ;  /* 0x0000000903047227 */ /* 0x000fcc00078e0002 */
[----:B------:R-:W-:-:S04]  /*0200*/  IMAD.HI.U32 R3, R4, R5, RZ ;  /* 0x0000000504037227 */ /* 0x000fc800078e00ff */
[----:B------:R-:W-:-:S04]  /*0210*/  IMAD.MOV R0, RZ, RZ, -R3 ;  /* 0x000000ffff007224 */ /* 0x000fc800078e0a03 */
[----:B------:R-:W-:-:S05]  /*0220*/  IMAD R5, R0, UR5, R5 ;  /* 0x0000000500057c24 */ /* 0x000fca000f8e0205 */
[----:B------:R-:W-:-:S13]  /*0230*/  ISETP.GE.U32.AND P0, PT, R5, UR5, PT ;  /* 0x0000000505007c0c */ /* 0x000fda000bf06070 */
[----:B------:R-:W-:Y:S02]  /*0240*/  @P0 VIADD R5, R5, -UR5 ;  /* 0x8000000505050c36 */ /* 0x000fe40008000000 */
[----:B------:R-:W-:-:S03]  /*0250*/  @P0 VIADD R3, R3, 0x1 ;  /* 0x0000000103030836 */ /* 0x000fc60000000000 */
[----:B------:R-:W-:-:S13]  /*0260*/  ISETP.GE.U32.AND P1, PT, R5, UR5, PT ;  /* 0x0000000505007c0c */ /* 0x000fda000bf26070 */
[----:B------:R-:W-:Y:S01]  /*0270*/  @P1 VIADD R3, R3, 0x1 ;  /* 0x0000000103031836 */ /* 0x000fe20000000000 */
[----:B------:R-:W-:-:S05]  /*0280*/  @!P2 LOP3.LUT R3, RZ, UR5, RZ, 0x33, !PT ;  /* 0x00000005ff03ac12 */ /* 0x000fca000f8e33ff */
[----:B------:R-:W-:-:S05]  /*0290*/  IMAD.IADD R26, R26, 0x1, R3 ;  /* 0x000000011a1a7824 */ /* 0x000fca00078e0203 */
[----:B------:R-:W-:-:S04]  /*02a0*/  LOP3.LUT R0, R26, 0x3, RZ, 0xc0, !PT ;  /* 0x000000031a007812 */ /* 0x000fc800078ec0ff */
[----:B------:R-:W-:-:S13]  /*02b0*/  ISETP.NE.AND P0, PT, R0, 0x3, PT ;  /* 0x000000030000780c */ /* 0x000fda0003f05270 */
[----:B0--3--:R-:W-:Y:S05]  /*02c0*/  @!P0 BRA `(.L_x_1) ;  /* 0x0000000000788947 */ /* 0x009fea0003800000 */
[----:B------:R-:W-:-:S05]  /*02d0*/  VIADD R0, R26, 0x1 ;  /* 0x000000011a007836 */ /* 0x000fca0000000000 */
[----:B------:R-:W-:-:S05]  /*02e0*/  LOP3.LUT R0, R0, 0x3, RZ, 0xc0, !PT ;  /* 0x0000000300007812 */ /* 0x000fca00078ec0ff */
[----:B------:R-:W-:-:S07]  /*02f0*/  IMAD.MOV R27, RZ, RZ, -R0 ;  /* 0x000000ffff1b7224 */ /* 0x000fce00078e0a00 */
.L_x_4:
[----:B------:R-:W0:Y:S01]  /*0300*/  I2F.F64 R2, R25 ;  /* 0x0000001900027312 */ /* 0x000e220000201c00 */
[----:B------:R-:W-:Y:S01]  /*0310*/  VIADD R27, R27, 0x1 ;  /* 0x000000011b1b7836 */ /* 0x000fe20000000000 */
[----:B------:R-:W-:Y:S04]  /*0320*/  BSSY.RECONVERGENT B1, `(.L_x_2) ;  /* 0x0000015000017945 */ /* 0x000fe80003800200 */
[----:B------:R-:W-:Y:S01]  /*0330*/  ISETP.NE.AND P1, PT, R27, RZ, PT ;  /* 0x000000ff1b00720c */ /* 0x000fe20003f25270 */
[----:B0-----:R-:W-:-:S08]  /*0340*/  DMUL R2, R2, UR10 ;  /* 0x0000000a02027c28 */ /* 0x001fd00008000000 */
[----:B------:R-:W-:Y:S01]  /*0350*/  DFMA R10, R2, R2, 1 ;  /* 0x3ff00000020a742b */ /* 0x000fe20000000002 */
[----:B------:R-:W-:-:S05]  /*0360*/  IMAD.MOV.U32 R2, RZ, RZ, 0x1 ;  /* 0x00000001ff027424 */ /* 0x000fca00078e00ff */
[----:B------:R-:W0:Y:S02]  /*0370*/  MUFU.RCP64H R3, R11 ;  /* 0x0000000b00037308 */ /* 0x000e240000001800 */
[----:B0-----:R-:W-:-:S08]  /*0380*/  DFMA R4, -R10, R2, 1 ;  /* 0x3ff000000a04742b */ /* 0x001fd00000000102 */
[----:B------:R-:W-:-:S08]  /*0390*/  DFMA R4, R4, R4, R4 ;  /* 0x000000040404722b */ /* 0x000fd00000000004 */
[----:B------:R-:W-:-:S08]  /*03a0*/  DFMA R4, R2, R4, R2 ;  /* 0x000000040204722b */ /* 0x000fd00000000002 */
[----:B------:R-:W-:-:S08]  /*03b0*/  DFMA R2, -R10, R4, 1 ;  /* 0x3ff000000a02742b */ /* 0x000fd00000000104 */
[----:B------:R-:W-:-:S08]  /*03c0*/  DFMA R2, R4, R2, R4 ;  /* 0x000000020402722b */ /* 0x000fd00000000004 */
[----:B------:R-:W-:-:S08]  /*03d0*/  DMUL R4, R2, 4 ;  /* 0x4010000002047828 */ /* 0x000fd00000000000 */
[----:B------:R-:W-:-:S08]  /*03e0*/  DFMA R8, -R10, R4, 4 ;  /* 0x401000000a08742b */ /* 0x000fd00000000104 */
[----:B------:R-:W-:-:S10]  /*03f0*/  DFMA R2, R2, R8, R4 ;  /* 0x000000080202722b */ /* 0x000fd40000000004 */
[----:B------:R-:W-:-:S05]  /*0400*/  FFMA R0, RZ, R11, R3 ;  /* 0x0000000bff007223 */ /* 0x000fca0000000003 */
[----:B------:R-:W-:-:S13]  /*0410*/  FSETP.GT.AND P0, PT, |R0|, 1.469367938527859385e-39, PT ;  /* 0x001000000000780b */ /* 0x000fda0003f04200 */
[----:B------:R-:W-:Y:S05]  /*0420*/  @P0 BRA `(.L_x_3) ;  /* 0x0000000000100947 */ /* 0x000fea0003800000 */
[----:B------:R-:W-:-:S07]  /*0430*/  MOV R2, 0x450 ;  /* 0x0000045000027802 */ /* 0x000fce0000000f00 */
[----:B-----5:R-:W-:Y:S05]  /*0440*/  CALL.REL.NOINC `($__internal_0_$__cuda_sm20_div_rn_f64_full) ;  /* 0x0000000400b47944 */ /* 0x020fea0003c00000 */
[----:B------:R-:W-:Y:S02]  /*0450*/  IMAD.MOV.U32 R2, RZ, RZ, R4 ;  /* 0x000000ffff027224 */ /* 0x000fe400078e0004 */
[----:B------:R-:W-:-:S07]  /*0460*/  IMAD.MOV.U32 R3, RZ, RZ, R5 ;  /* 0x000000ffff037224 */ /* 0x000fce00078e0005 */
.L_x_3:
[----:B------:R-:W-:Y:S05]  /*0470*/  BSYNC.RECONVERGENT B1 ;  /* 0x0000000000017941 */ /* 0x000fea0003800200 */
.L_x_2:
[----:B-----5:R-:W-:Y:S01]  /*0480*/  DADD R22, R2, R22 ;  /* 0x0000000002167229 */ /* 0x020fe20000000016 */
[----:B------:R-:W-:Y:S01]  /*0490*/  VIADD R25, R25, UR5 ;  /* 0x0000000519197c36 */ /* 0x000fe20008000000 */
[----:B------:R-:W-:Y:S09]  /*04a0*/  @P1 BRA `(.L_x_4) ;  /* 0xfffffffc00941947 */ /* 0x000ff2000383ffff */
.L_x_1:
[----:B------:R-:W-:Y:S05]  /*04b0*/  BSYNC.RECONVERGENT B0 ;  /* 0x0000000000007941 */ /* 0x000fea0003800200 */
.L_x_0:
[----:B------:R-:W-:Y:S01]  /*04c0*/  ISETP.GE.U32.AND P0, PT, R26, 0x3, PT ;  /* 0x000000031a00780c */ /* 0x000fe20003f06070 */
[----:B------:R-:W0:Y:S01]  /*04d0*/  LDCU.64 UR10, c[0x0][0x390] ;  /* 0x00007200ff0a77ac */ /* 0x000e220008000a00 */
[----:B------:R-:W-:Y:S01]  /*04e0*/  BSSY.RECONVERGENT B0, `(.L_x_5) ;  /* 0x0000061000007945 */ /* 0x000fe20003800200 */
[----:B------:R-:W1:Y:S10]  /*04f0*/  LDCU UR9, c[0x0][0x388] ;  /* 0x00007100ff0977ac */ /* 0x000e740008000800 */
[----:B------:R-:W-:Y:S05]  /*0500*/  @!P0 BRA `(.L_x_6) ;  /* 0x0000000400788947 */ /* 0x000fea0003800000 */
.L_x_15:
[----:B------:R-:W0:Y:S01]  /*0510*/  I2F.F64 R2, R25 ;  /* 0x0000001900027312 */ /* 0x000e220000201c00 */
[----:B------:R-:W-:Y:S01]  /*0520*/  BSSY.RECONVERGENT B1, `(.L_x_7) ;  /* 0x0000014000017945 */ /* 0x000fe20003800200 */
        /* <DEDUP_REMOVED lines=16> */
[----:B-1---5:R-:W-:Y:S05]  /*0630*/  CALL.REL.NOINC `($__internal_0_$__cuda_sm20_div_rn_f64_full) ;  /* 0x0000000400387944 */ /* 0x022fea0003c00000 */
[----:B------:R-:W-:Y:S02]  /*0640*/  IMAD.MOV.U32 R2, RZ, RZ, R4 ;  /* 0x000000ffff027224 */ /* 0x000fe400078e0004 */
[----:B------:R-:W-:-:S07]  /*0650*/  IMAD.MOV.U32 R3, RZ, RZ, R5 ;  /* 0x000000ffff037224 */ /* 0x000fce00078e0005 */
.L_x_8:
[----:B-1----:R-:W-:Y:S05]  /*0660*/  BSYNC.RECONVERGENT B1 ;  /* 0x0000000000017941 */ /* 0x002fea0003800200 */
.L_x_7:
[----:B------:R-:W-:Y:S01]  /*0670*/  VIADD R25, R25, UR5 ;  /* 0x0000000519197c36 */ /* 0x000fe20008000000 */
[----:B------:R-:W-:Y:S01]  /*0680*/  BSSY.RECONVERGENT B1, `(.L_x_9) ;  /* 0x0000014000017945 */ /* 0x000fe20003800200 */
[----:B-----5:R-:W-:Y:S02]  /*0690*/  DADD R22, R2, R22 ;  /* 0x0000000002167229 */ /* 0x020fe40000000016 */
[----:B------:R-:W0:Y:S02]  /*06a0*/  I2F.F64 R4, R25 ;  /* 0x0000001900047312 */ /* 0x000e240000201c00 */
        /* <DEDUP_REMOVED lines=16> */
[----:B------:R-:W-:Y:S05]  /*07b0*/  CALL.REL.NOINC `($__internal_0_$__cuda_sm20_div_rn_f64_full) ;  /* 0x0000000000d87944 */ /* 0x000fea0003c00000 */
.L_x_10:
[----:B------:R-:W-:Y:S05]  /*07c0*/  BSYNC.RECONVERGENT B1 ;  /* 0x0000000000017941 */ /* 0x000fea0003800200 */
.L_x_9:
[----:B------:R-:W-:Y:S01]  /*07d0*/  VIADD R25, R25, UR5 ;  /* 0x0000000519197c36 */ /* 0x000fe20008000000 */
[----:B------:R-:W-:Y:S01]  /*07e0*/  BSSY.RECONVERGENT B1, `(.L_x_11) ;  /* 0x0000016000017945 */ /* 0x000fe20003800200 */
[----:B------:R-:W-:Y:S02]  /*07f0*/  DADD R22, R22, R4 ;  /* 0x0000000016167229 */ /* 0x000fe40000000004 */
        /* <DEDUP_REMOVED lines=18> */
[----:B------:R-:W-:Y:S02]  /*0920*/  IMAD.MOV.U32 R2, RZ, RZ, R4 ;  /* 0x000000ffff027224 */ /* 0x000fe400078e0004 */
[----:B------:R-:W-:-:S07]  /*0930*/  IMAD.MOV.U32 R3, RZ, RZ, R5 ;  /* 0x000000ffff037224 */ /* 0x000fce00078e0005 */
.L_x_12:
[----:B------:R-:W-:Y:S05]  /*0940*/  BSYNC.RECONVERGENT B1 ;  /* 0x0000000000017941 */ /* 0x000fea0003800200 */
.L_x_11:
        /* <DEDUP_REMOVED lines=21> */
.L_x_14:
[----:B------:R-:W-:Y:S05]  /*0aa0*/  BSYNC.RECONVERGENT B1 ;  /* 0x0000000000017941 */ /* 0x000fea0003800200 */
.L_x_13:
[----:B------:R-:W-:Y:S01]  /*0ab0*/  IADD3 R25, PT, PT, R25, UR5, RZ ;  /* 0x0000000519197c10 */ /* 0x000fe2000fffe0ff */
[----:B------:R-:W-:-:S03]  /*0ac0*/  DADD R22, R22, R4 ;  /* 0x0000000016167229 */ /* 0x000fc60000000004 */
[----:B------:R-:W-:-:S13]  /*0ad0*/  ISETP.GE.AND P0, PT, R25, UR9, PT ;  /* 0x0000000919007c0c */ /* 0x000fda000bf06270 */
[----:B------:R-:W-:Y:S05]  /*0ae0*/  @!P0 BRA `(.L_x_15) ;  /* 0xfffffff800888947 */ /* 0x000fea000383ffff */
.L_x_6:
[----:B01----:R-:W-:Y:S05]  /*0af0*/  BSYNC.RECONVERGENT B0 ;  /* 0x0000000000007941 */ /* 0x003fea0003800200 */
.L_x_5:
[----:B-----5:R-:W-:Y:S01]  /*0b00*/  STG.E.64 desc[UR6][R6.64], R22 ;  /* 0x0000001606007986 */ /* 0x020fe2000c101b06 */
[----:B------:R-:W-:Y:S05]  /*0b10*/  EXIT ;  /* 0x000000000000794d */ /* 0x000fea0003800000 */
        .weak           $__internal_0_$__cuda_sm20_div_rn_f64_full
        .type           $__internal_0_$__cuda_sm20_div_rn_f64_full,@function
        .size           $__internal_0_$__cuda_sm20_div_rn_f64_full,(.L_x_23 - $__internal_0_$__cuda_sm20_div_rn_f64_full)
$__internal_0_$__cuda_sm20_div_rn_f64_full:
[C---:B------:R-:W-:Y:S01]  /*0b20*/  FSETP.GEU.AND P0, PT, |R11|.reuse, 1.469367938527859385e-39, PT ;  /* 0x001000000b00780b */ /* 0x040fe20003f0e200 */
[----:B------:R-:W-:Y:S01]  /*0b30*/  IMAD.MOV.U32 R4, RZ, RZ, 0x1 ;  /* 0x00000001ff047424 */ /* 0x000fe200078e00ff */
[C---:B------:R-:W-:Y:S01]  /*0b40*/  LOP3.LUT R8, R11.reuse, 0x800fffff, RZ, 0xc0, !PT ;  /* 0x800fffff0b087812 */ /* 0x040fe200078ec0ff */
[----:B------:R-:W-:Y:S01]  /*0b50*/  IMAD.U32 R13, RZ, RZ, UR8 ;  /* 0x00000008ff0d7e24 */ /* 0x000fe2000f8e00ff */
[----:B------:R-:W-:Y:S01]  /*0b60*/  LOP3.LUT R0, R11, 0x7ff00000, RZ, 0xc0, !PT ;  /* 0x7ff000000b007812 */ /* 0x000fe200078ec0ff */
[----:B------:R-:W-:Y:S01]  /*0b70*/  IMAD.U32 R12, RZ, RZ, UR4 ;  /* 0x00000004ff0c7e24 */ /* 0x000fe2000f8e00ff */
[----:B------:R-:W-:Y:S01]  /*0b80*/  LOP3.LUT R9, R8, 0x3ff00000, RZ, 0xfc, !PT ;  /* 0x3ff0000008097812 */ /* 0x000fe200078efcff */
[----:B------:R-:W-:Y:S01]  /*0b90*/  IMAD.MOV.U32 R8, RZ, RZ, R10 ;  /* 0x000000ffff087224 */ /* 0x000fe200078e000a */
[----:B------:R-:W-:Y:S01]  /*0ba0*/  LOP3.LUT R3, R13, 0x7ff00000, RZ, 0xc0, !PT ;  /* 0x7ff000000d037812 */ /* 0x000fe200078ec0ff */
[----:B------:R-:W-:-:S03]  /*0bb0*/  IMAD.MOV.U32 R14, RZ, RZ, R12 ;  /* 0x000000ffff0e7224 */ /* 0x000fc600078e000c */
[----:B------:R-:W-:Y:S01]  /*0bc0*/  ISETP.GE.U32.AND P2, PT, R3, R0, PT ;  /* 0x000000000300720c */ /* 0x000fe20003f46070 */
[----:B------:R-:W-:-:S06]  /*0bd0*/  @!P0 DMUL R8, R10, 8.98846567431157953865e+307 ;  /* 0x7fe000000a088828 */ /* 0x000fcc0000000000 */
[----:B------:R-:W0:Y:S02]  /*0be0*/  MUFU.RCP64H R5, R9 ;  /* 0x0000000900057308 */ /* 0x000e240000001800 */
[----:B0-----:R-:W-:-:S08]  /*0bf0*/  DFMA R18, R4, -R8, 1 ;  /* 0x3ff000000412742b */ /* 0x001fd00000000808 */
[----:B------:R-:W-:-:S08]  /*0c00*/  DFMA R18, R18, R18, R18 ;  /* 0x000000121212722b */ /* 0x000fd00000000012 */
[----:B------:R-:W-:Y:S01]  /*0c10*/  DFMA R18, R4, R18, R4 ;  /* 0x000000120412722b */ /* 0x000fe20000000004 */
[----:B------:R-:W-:Y:S02]  /*0c20*/  IMAD.MOV.U32 R4, RZ, RZ, 0x1ca00000 ;  /* 0x1ca00000ff047424 */ /* 0x000fe400078e00ff */
[----:B------:R-:W-:-:S03]  /*0c30*/  IMAD.MOV.U32 R5, RZ, RZ, R3 ;  /* 0x000000ffff057224 */ /* 0x000fc600078e0003 */
[----:B------:R-:W-:Y:S02]  /*0c40*/  SEL R15, R4, 0x63400000, !P2 ;  /* 0x63400000040f7807 */ /* 0x000fe40005000000 */
[----:B------:R-:W-:Y:S01]  /*0c50*/  DFMA R16, R18, -R8, 1 ;  /* 0x3ff000001210742b */ /* 0x000fe20000000808 */
[----:B------:R-:W-:Y:S02]  /*0c60*/  FSETP.GEU.AND P2, PT, |R13|, 1.469367938527859385e-39, PT ;  /* 0x001000000d00780b */ /* 0x000fe40003f4e200 */
[----:B------:R-:W-:-:S05]  /*0c70*/  LOP3.LUT R15, R15, 0x800fffff, R13, 0xf8, !PT ;  /* 0x800fffff0f0f7812 */ /* 0x000fca00078ef80d */
[----:B------:R-:W-:-:S06]  /*0c80*/  DFMA R16, R18, R16, R18 ;  /* 0x000000101210722b */ /* 0x000fcc0000000012 */
[----:B------:R-:W-:Y:S05]  /*0c90*/  @P2 BRA `(.L_x_16) ;  /* 0x0000000000202947 */ /* 0x000fea0003800000 */
[----:B------:R-:W-:-:S04]  /*0ca0*/  LOP3.LUT R18, R11, 0x7ff00000, RZ, 0xc0, !PT ;  /* 0x7ff000000b127812 */ /* 0x000fc800078ec0ff */
[----:B------:R-:W-:Y:S01]  /*0cb0*/  ISETP.GE.U32.AND P2, PT, R3, R18, PT ;  /* 0x000000120300720c */ /* 0x000fe20003f46070 */
[----:B------:R-:W-:-:S03]  /*0cc0*/  IMAD.MOV.U32 R18, RZ, RZ, RZ ;  /* 0x000000ffff127224 */ /* 0x000fc600078e00ff */
[----:B------:R-:W-:-:S04]  /*0cd0*/  SEL R5, R4, 0x63400000, !P2 ;  /* 0x6340000004057807 */ /* 0x000fc80005000000 */
[----:B------:R-:W-:-:S04]  /*0ce0*/  LOP3.LUT R5, R5, 0x80000000, R13, 0xf8, !PT ;  /* 0x8000000005057812 */ /* 0x000fc800078ef80d */
[----:B------:R-:W-:-:S06]  /*0cf0*/  LOP3.LUT R19, R5, 0x100000, RZ, 0xfc, !PT ;  /* 0x0010000005137812 */ /* 0x000fcc00078efcff */
[----:B------:R-:W-:-:S10]  /*0d00*/  DFMA R14, R14, 2, -R18 ;  /* 0x400000000e0e782b */ /* 0x000fd40000000812 */
[----:B------:R-:W-:-:S07]  /*0d10*/  LOP3.LUT R5, R15, 0x7ff00000, RZ, 0xc0, !PT ;  /* 0x7ff000000f057812 */ /* 0x000fce00078ec0ff */
.L_x_16:
[----:B------:R-:W-:Y:S01]  /*0d20*/  @!P0 LOP3.LUT R0, R9, 0x7ff00000, RZ, 0xc0, !PT ;  /* 0x7ff0000009008812 */ /* 0x000fe200078ec0ff */
[----:B------:R-:W-:Y:S01]  /*0d30*/  VIADD R20, R5, 0xffffffff ;  /* 0xffffffff05147836 */ /* 0x000fe20000000000 */
[----:B------:R-:W-:Y:S01]  /*0d40*/  DMUL R18, R16, R14 ;  /* 0x0000000e10127228 */ /* 0x000fe20000000000 */
[----:B------:R-:W-:Y:S02]  /*0d50*/  BSSY.RECONVERGENT B2, `(.L_x_17) ;  /* 0x0000037000027945 */ /* 0x000fe40003800200 */
[----:B------:R-:W-:Y:S01]  /*0d60*/  VIADD R24, R0, 0xffffffff ;  /* 0xffffffff00187836 */ /* 0x000fe20000000000 */
[----:B------:R-:W-:-:S04]  /*0d70*/  ISETP.GT.U32.AND P0, PT, R20, 0x7feffffe, PT ;  /* 0x7feffffe1400780c */ /* 0x000fc80003f04070 */
[----:B------:R-:W-:Y:S01]  /*0d80*/  ISETP.GT.U32.OR P0, PT, R24, 0x7feffffe, P0 ;  /* 0x7feffffe1800780c */ /* 0x000fe20000704470 */
[----:B------:R-:W-:-:S08]  /*0d90*/  DFMA R20, R18, -R8, R14 ;  /* 0x800000081214722b */ /* 0x000fd0000000000e */
[----:B------:R-:W-:-:S04]  /*0da0*/  DFMA R20, R16, R20, R18 ;  /* 0x000000141014722b */ /* 0x000fc80000000012 */
[----:B------:R-:W-:Y:S07]  /*0db0*/  @P0 BRA `(.L_x_18) ;  /* 0x00000000006c0947 */ /* 0x000fee0003800000 */
[----:B------:R-:W-:-:S04]  /*0dc0*/  LOP3.LUT R12, R11, 0x7ff00000, RZ, 0xc0, !PT ;  /* 0x7ff000000b0c7812 */ /* 0x000fc800078ec0ff */
[CC--:B------:R-:W-:Y:S02]  /*0dd0*/  VIADDMNMX R0, R3.reuse, -R12.reuse, 0xb9600000, !PT ;  /* 0xb960000003007446 */ /* 0x0c0fe4000780090c */
[----:B------:R-:W-:Y:S02]  /*0de0*/  ISETP.GE.U32.AND P0, PT, R3, R12, PT ;  /* 0x0000000c0300720c */ /* 0x000fe40003f06070 */
[----:B------:R-:W-:Y:S02]  /*0df0*/  VIMNMX R0, PT, PT, R0, 0x46a00000, PT ;  /* 0x46a0000000007848 */ /* 0x000fe40003fe0100 */
[----:B------:R-:W-:Y:S01]  /*0e00*/  SEL R3, R4, 0x63400000, !P0 ;  /* 0x6340000004037807 */ /* 0x000fe20004000000 */
[----:B------:R-:W-:-:S04]  /*0e10*/  IMAD.MOV.U32 R4, RZ, RZ, RZ ;  /* 0x000000ffff047224 */ /* 0x000fc800078e00ff */
[----:B------:R-:W-:-:S04]  /*0e20*/  IMAD.IADD R0, R0, 0x1, -R3 ;  /* 0x0000000100007824 */ /* 0x000fc800078e0a03 */
[----:B------:R-:W-:-:S06]  /*0e30*/  VIADD R5, R0, 0x7fe00000 ;  /* 0x7fe0000000057836 */ /* 0x000fcc0000000000 */
[----:B------:R-:W-:-:S10]  /*0e40*/  DMUL R16, R20, R4 ;  /* 0x0000000414107228 */ /* 0x000fd40000000000 */
[----:B------:R-:W-:-:S13]  /*0e50*/  FSETP.GTU.AND P0, PT, |R17|, 1.469367938527859385e-39, PT ;  /* 0x001000001100780b */ /* 0x000fda0003f0c200 */
[----:B------:R-:W-:Y:S05]  /*0e60*/  @P0 BRA `(.L_x_19) ;  /* 0x0000000000940947 */ /* 0x000fea0003800000 */
[----:B------:R-:W-:-:S06]  /*0e70*/  DFMA R8, R20, -R8, R14 ;  /* 0x800000081408722b */ /* 0x000fcc000000000e */
[----:B------:R-:W-:-:S04]  /*0e80*/  MOV R8, RZ ;  /* 0x000000ff00087202 */ /* 0x000fc80000000f00 */
[C---:B------:R-:W-:Y:S02]  /*0e90*/  FSETP.NEU.AND P0, PT, R9.reuse, RZ, PT ;  /* 0x000000ff0900720b */ /* 0x040fe40003f0d000 */
[----:B------:R-:W-:-:S04]  /*0ea0*/  LOP3.LUT R11, R9, 0x80000000, R11, 0x48, !PT ;  /* 0x80000000090b7812 */ /* 0x000fc800078e480b */
[----:B------:R-:W-:-:S07]  /*0eb0*/  LOP3.LUT R9, R11, R5, RZ, 0xfc, !PT ;  /* 0x000000050b097212 */ /* 0x000fce00078efcff */
[----:B------:R-:W-:Y:S05]  /*0ec0*/  @!P0 BRA `(.L_x_19) ;  /* 0x00000000007c8947 */ /* 0x000fea0003800000 */
[----:B------:R-:W-:Y:S01]  /*0ed0*/  IMAD.MOV R5, RZ, RZ, -R0 ;  /* 0x000000ffff057224 */ /* 0x000fe200078e0a00 */
[----:B------:R-:W-:Y:S01]  /*0ee0*/  DMUL.RP R8, R20, R8 ;  /* 0x0000000814087228 */ /* 0x000fe20000008000 */
[----:B------:R-:W-:Y:S01]  /*0ef0*/  IMAD.MOV.U32 R4, RZ, RZ, RZ ;  /* 0x000000ffff047224 */ /* 0x000fe200078e00ff */
[----:B------:R-:W-:-:S05]  /*0f00*/  IADD3 R3, PT, PT, -R0, -0x43300000, RZ ;  /* 0xbcd0000000037810 */ /* 0x000fca0007ffe1ff */
[----:B------:R-:W-:-:S03]  /*0f10*/  DFMA R4, R16, -R4, R20 ;  /* 0x800000041004722b */ /* 0x000fc60000000014 */
[----:B------:R-:W-:-:S07]  /*0f20*/  LOP3.LUT R11, R9, R11, RZ, 0x3c, !PT ;  /* 0x0000000b090b7212 */ /* 0x000fce00078e3cff */
[----:B------:R-:W-:-:S04]  /*0f30*/  FSETP.NEU.AND P0, PT, |R5|, R3, PT ;  /* 0x000000030500720b */ /* 0x000fc80003f0d200 */
[----:B------:R-:W-:Y:S02]  /*0f40*/  FSEL R16, R8, R16, !P0 ;  /* 0x0000001008107208 */ /* 0x000fe40004000000 */
[----:B------:R-:W-:Y:S01]  /*0f50*/  FSEL R17, R11, R17, !P0 ;  /* 0x000000110b117208 */ /* 0x000fe20004000000 */
[----:B------:R-:W-:Y:S06]  /*0f60*/  BRA `(.L_x_19) ;  /* 0x0000000000547947 */ /* 0x000fec0003800000 */
.L_x_18:
[----:B------:R-:W-:-:S14]  /*0f70*/  DSETP.NAN.AND P0, PT, R12, R12, PT ;  /* 0x0000000c0c00722a */ /* 0x000fdc0003f08000 */
[----:B------:R-:W-:Y:S05]  /*0f80*/  @P0 BRA `(.L_x_20) ;  /* 0x0000000000440947 */ /* 0x000fea0003800000 */
[----:B------:R-:W-:-:S14]  /*0f90*/  DSETP.NAN.AND P0, PT, R10, R10, PT ;  /* 0x0000000a0a00722a */ /* 0x000fdc0003f08000 */
[----:B------:R-:W-:Y:S05]  /*0fa0*/  @P0 BRA `(.L_x_21) ;  /* 0x0000000000300947 */ /* 0x000fea0003800000 */
[----:B------:R-:W-:Y:S01]  /*0fb0*/  ISETP.NE.AND P0, PT, R5, R0, PT ;  /* 0x000000000500720c */ /* 0x000fe20003f05270 */
[----:B------:R-:W-:Y:S02]  /*0fc0*/  IMAD.MOV.U32 R16, RZ, RZ, 0x0 ;  /* 0x00000000ff107424 */ /* 0x000fe400078e00ff */
[----:B------:R-:W-:-:S10]  /*0fd0*/  IMAD.MOV.U32 R17, RZ, RZ, -0x80000 ;  /* 0xfff80000ff117424 */ /* 0x000fd400078e00ff */
[----:B------:R-:W-:Y:S05]  /*0fe0*/  @!P0 BRA `(.L_x_19) ;  /* 0x0000000000348947 */ /* 0x000fea0003800000 */
[----:B------:R-:W-:Y:S02]  /*0ff0*/  ISETP.NE.AND P0, PT, R5, 0x7ff00000, PT ;  /* 0x7ff000000500780c */ /* 0x000fe40003f05270 */
[----:B------:R-:W-:Y:S02]  /*1000*/  LOP3.LUT R17, R13, 0x80000000, R11, 0x48, !PT ;  /* 0x800000000d117812 */ /* 0x000fe400078e480b */
[----:B------:R-:W-:-:S13]  /*1010*/  ISETP.EQ.OR P0, PT, R0, RZ, !P0 ;  /* 0x000000ff0000720c */ /* 0x000fda0004702670 */
[----:B------:R-:W-:Y:S01]  /*1020*/  @P0 LOP3.LUT R0, R17, 0x7ff00000, RZ, 0xfc, !PT ;  /* 0x7ff0000011000812 */ /* 0x000fe200078efcff */
[----:B------:R-:W-:Y:S02]  /*1030*/  @!P0 IMAD.MOV.U32 R16, RZ, RZ, RZ ;  /* 0x000000ffff108224 */ /* 0x000fe400078e00ff */
[----:B------:R-:W-:Y:S02]  /*1040*/  @P0 IMAD.MOV.U32 R16, RZ, RZ, RZ ;  /* 0x000000ffff100224 */ /* 0x000fe400078e00ff */
[----:B------:R-:W-:Y:S01]  /*1050*/  @P0 IMAD.MOV.U32 R17, RZ, RZ, R0 ;  /* 0x000000ffff110224 */ /* 0x000fe200078e0000 */
[----:B------:R-:W-:Y:S06]  /*1060*/  BRA `(.L_x_19) ;  /* 0x0000000000147947 */ /* 0x000fec0003800000 */
.L_x_21:
[----:B------:R-:W-:Y:S01]  /*1070*/  LOP3.LUT R17, R11, 0x80000, RZ, 0xfc, !PT ;  /* 0x000800000b117812 */ /* 0x000fe200078efcff */
[----:B------:R-:W-:Y:S01]  /*1080*/  IMAD.MOV.U32 R16, RZ, RZ, R10 ;  /* 0x000000ffff107224 */ /* 0x000fe200078e000a */
[----:B------:R-:W-:Y:S06]  /*1090*/  BRA `(.L_x_19) ;  /* 0x0000000000087947 */ /* 0x000fec0003800000 */
.L_x_20:
[----:B------:R-:W-:Y:S01]  /*10a0*/  LOP3.LUT R17, R13, 0x80000, RZ, 0xfc, !PT ;  /* 0x000800000d117812 */ /* 0x000fe200078efcff */
[----:B------:R-:W-:-:S07]  /*10b0*/  IMAD.MOV.U32 R16, RZ, RZ, R12 ;  /* 0x000000ffff107224 */ /* 0x000fce00078e000c */
.L_x_19:
[----:B------:R-:W-:Y:S05]  /*10c0*/  BSYNC.RECONVERGENT B2 ;  /* 0x0000000000027941 */ /* 0x000fea0003800200 */
.L_x_17:
[----:B------:R-:W-:Y:S02]  /*10d0*/  IMAD.MOV.U32 R3, RZ, RZ, 0x0 ;  /* 0x00000000ff037424 */ /* 0x000fe400078e00ff */
[----:B------:R-:W-:Y:S02]  /*10e0*/  IMAD.MOV.U32 R4, RZ, RZ, R16 ;  /* 0x000000ffff047224 */ /* 0x000fe400078e0010 */
[----:B------:R-:W-:Y:S01]  /*10f0*/  IMAD.MOV.U32 R5, RZ, RZ, R17 ;  /* 0x000000ffff057224 */ /* 0x000fe200078e0011 */
[----:B------:R-:W-:Y:S06]  /*1100*/  RET.REL.NODEC R2 `(_Z8integralPdidii) ;  /* 0xffffffec02bc7950 */ /* 0x000fec0003c3ffff */
.L_x_22:
[----:B------:R-:W-:-:S00]  /*1110*/  BRA `(.L_x_22) ;  /* 0xfffffffc00fc7947 */ /* 0x000fc0000383ffff */
[----:B------:R-:W-:-:S00]  /*1120*/  NOP ;  /* 0x0000000000007918 */ /* 0x000fc00000000000 */
        /* <DEDUP_REMOVED lines=13> */
.L_x_23:


//--------------------- .nv.shared.reserved.0     --------------------------
	.section	.nv.shared.reserved.0,"aw",@nobits
	.weak		__nv_reservedSMEM_offset_0_alias
	.size		__nv_reservedSMEM_offset_0_alias, 0, 64
	.other		__nv_reservedSMEM_offset_0_alias,@"STO_CUDA_RESERVED_SHARED STV_DEFAULT"
__nv_reservedSMEM_offset_0_alias:
	.zero		0
	.zero		64


//--------------------- .nv.constant0._Z8integralPdidii --------------------------
	.section	.nv.constant0._Z8integralPdidii,"a",@progbits
	.sectionflags	@""
	.align	4
.nv.constant0._Z8integralPdidii:
	.zero		928


//--------------------- SYMBOLS --------------------------

	.type		.nv.reservedSmem.offset0,@object
	.size		.nv.reservedSmem.offset0,0x4
